//
// Generated by NVIDIA NVVM Compiler
//
// Compiler Build ID: CL-36424714
// Cuda compilation tools, release 13.0, V13.0.88
// Based on NVVM 20.0.0
//

.version 9.0
.target sm_100
.address_size 64

	// .globl	_Z6branchPi

.visible .entry _Z6branchPi(
	.param .u64 .ptr .align 1 _Z6branchPi_param_0
)
{
	.reg .pred 	%p<3>;
	.reg .b32 	%r<9>;
	.reg .b64 	%rd<3>;

	ld.param.u64 	%rd2, [_Z6branchPi_param_0];
	cvta.to.global.u64 	%rd1, %rd2;
	mov.u32 	%r2, %ctaid.x;
	mov.u32 	%r3, %tid.x;
	min.u32 	%r4, %r2, %r3;
	setp.lt.u32 	%p1, %r4, 3;
	@%p1 bra 	$L__BB0_2;
	ld.global.u32 	%r5, [%rd1+4];
	st.global.u32 	[%rd1], %r5;
$L__BB0_2:
	setp.lt.u32 	%p2, %r3, 6;
	@%p2 bra 	$L__BB0_4;
	mov.b32 	%r6, 18;
	st.global.u32 	[%rd1], %r6;
	st.global.u32 	[%rd1+40], %r6;
	st.global.u32 	[%rd1+44], %r6;
$L__BB0_4:
	mov.b32 	%r7, 5;
	st.global.u32 	[%rd1+4], %r7;
	st.global.u32 	[%rd1+8], %r7;
	mov.b32 	%r8, 4;
	st.global.u32 	[%rd1+12], %r8;
	st.global.u32 	[%rd1+16], %r8;
	st.global.u32 	[%rd1+20], %r8;
	st.global.u32 	[%rd1+24], %r8;
	st.global.u32 	[%rd1+28], %r8;
	st.global.u32 	[%rd1+32], %r8;
	st.global.u32 	[%rd1+36], %r8;
	ret;

}


// ===== COMPILED SASS (sm_100) =====

	.target	sm_100

	.elftype	@"ET_EXEC"


//--------------------- .note.nv.tkinfo           --------------------------
	.section	.note.nv.tkinfo,"",@"SHT_NOTE"
	.sectionflags	@"SHF_NOTE_NV_TKINFO"
	.tkinfo
        /*0018*/ 	.word	0x00000002
        /*0030*/ 	.string	""
        /*0030*/ 	.string	"ptxas"
        /*0030*/ 	.string	"Cuda compilation tools, release 13.0, V13.0.88"
        /*0030*/ 	.string	"Build cuda_13.0.r13.0/compiler.36424714_0"
        /*0030*/ 	.string	"-arch sm_100 -m 64 "



//--------------------- .note.nv.cuinfo           --------------------------
	.section	.note.nv.cuinfo,"",@"SHT_NOTE"
	.sectionflags	@"SHF_NOTE_NV_CUINFO"
        /*0018*/ 	.short	0x0002
        /*001a*/ 	.short	0x0064
        /*001c*/ 	.short	0x0082
	.zero		2


//--------------------- .nv.info                  --------------------------
	.section	.nv.info,"",@"SHT_CUDA_INFO"
	.align	4


	//----- nvinfo : EIATTR_REGCOUNT
	.align		4
        /*0000*/ 	.byte	0x04, 0x2f
        /*0002*/ 	.short	(.L_1 - .L_0)
	.align		4
.L_0:
        /*0004*/ 	.word	index@(_Z6branchPi)
        /*0008*/ 	.word	0x00000010


	//----- nvinfo : EIATTR_FRAME_SIZE
	.align		4
.L_1:
        /*000c*/ 	.byte	0x04, 0x11
        /*000e*/ 	.short	(.L_3 - .L_2)
	.align		4
.L_2:
        /*0010*/ 	.word	index@(_Z6branchPi)
        /*0014*/ 	.word	0x00000000


	//----- nvinfo : EIATTR_MIN_STACK_SIZE
	.align		4
.L_3:
        /*0018*/ 	.byte	0x04, 0x12
        /*001a*/ 	.short	(.L_5 - .L_4)
	.align		4
.L_4:
        /*001c*/ 	.word	index@(_Z6branchPi)
        /*0020*/ 	.word	0x00000000
.L_5:


//--------------------- .nv.compat                --------------------------
	.section	.nv.compat,"",@"SHT_CUDA_COMPAT_INFO"
	.align	4
        /*0000*/ 	.byte	0x02, 0x09, 0x00, 0x00, 0x02, 0x02, 0x01, 0x00, 0x02, 0x05, 0x05, 0x00, 0x03, 0x07, 0x01, 0x01
        /*0010*/ 	.byte	0x02, 0x03, 0x00, 0x00, 0x02, 0x06, 0x01, 0x00, 0x04, 0x0b, 0x08, 0x00, 0x09, 0x00, 0x00, 0x00
        /*0020*/ 	.byte	0x00, 0x00, 0x00, 0x00


//--------------------- .nv.info._Z6branchPi      --------------------------
	.section	.nv.info._Z6branchPi,"",@"SHT_CUDA_INFO"
	.sectionflags	@""
	.align	4


	//----- nvinfo : EIATTR_CUDA_API_VERSION
	.align		4
        /*0000*/ 	.byte	0x04, 0x37
        /*0002*/ 	.short	(.L_7 - .L_6)
.L_6:
        /*0004*/ 	.word	0x00000082


	//----- nvinfo : EIATTR_KPARAM_INFO
	.align		4
.L_7:
        /*0008*/ 	.byte	0x04, 0x17
        /*000a*/ 	.short	(.L_9 - .L_8)
.L_8:
        /*000c*/ 	.word	0x00000000
        /*0010*/ 	.short	0x0000
        /*0012*/ 	.short	0x0000
        /*0014*/ 	.byte	0x00, 0xf5, 0x21, 0x00


	//----- nvinfo : EIATTR_SPARSE_MMA_MASK
	.align		4
.L_9:
        /*0018*/ 	.byte	0x03, 0x50
        /*001a*/ 	.short	0x0000


	//----- nvinfo : EIATTR_MAXREG_COUNT
	.align		4
        /*001c*/ 	.byte	0x03, 0x1b
        /*001e*/ 	.short	0x00ff


	//----- nvinfo : EIATTR_MERCURY_ISA_VERSION
	.align		4
        /*0020*/ 	.byte	0x03, 0x5f
        /*0022*/ 	.short	0x0101


	//----- nvinfo : EIATTR_VRC_CTA_INIT_COUNT
	.align		4
        /*0024*/ 	.byte	0x02, 0x4a
	.zero		1
	.zero		1


	//----- nvinfo : EIATTR_EXIT_INSTR_OFFSETS
	.align		4
        /*0028*/ 	.byte	0x04, 0x1c
        /*002a*/ 	.short	(.L_11 - .L_10)


	//   ....[0]....
.L_10:
        /*002c*/ 	.word	0x000001d0


	//----- nvinfo : EIATTR_CRS_STACK_SIZE
	.align		4
.L_11:
        /*0030*/ 	.byte	0x04, 0x1e
        /*0032*/ 	.short	(.L_13 - .L_12)
.L_12:
        /*0034*/ 	.word	0x00000000


	//----- nvinfo : EIATTR_CBANK_PARAM_SIZE
	.align		4
.L_13:
        /*0038*/ 	.byte	0x03, 0x19
        /*003a*/ 	.short	0x0008


	//----- nvinfo : EIATTR_PARAM_CBANK
	.align		4
        /*003c*/ 	.byte	0x04, 0x0a
        /*003e*/ 	.short	(.L_15 - .L_14)
	.align		4
.L_14:
        /*0040*/ 	.word	index@(.nv.constant0._Z6branchPi)
        /*0044*/ 	.short	0x0380
        /*0046*/ 	.short	0x0008


	//----- nvinfo : EIATTR_SW_WAR
	.align		4
.L_15:
        /*0048*/ 	.byte	0x04, 0x36
        /*004a*/ 	.short	(.L_17 - .L_16)
.L_16:
        /*004c*/ 	.word	0x00000008
.L_17:


//--------------------- .nv.callgraph             --------------------------
	.section	.nv.callgraph,"",@"SHT_CUDA_CALLGRAPH"
	.align	4
	.sectionentsize	8
	.align		4
        /*0000*/ 	.word	0x00000000
	.align		4
        /*0004*/ 	.word	0xffffffff
	.align		4
        /*0008*/ 	.word	0x00000000
	.align		4
        /*000c*/ 	.word	0xfffffffe
	.align		4
        /*0010*/ 	.word	0x00000000
	.align		4
        /*0014*/ 	.word	0xfffffffd
	.align		4
        /*0018*/ 	.word	0x00000000
	.align		4
        /*001c*/ 	.word	0xfffffffc


//--------------------- .text._Z6branchPi         --------------------------
	.section	.text._Z6branchPi,"ax",@progbits
	.align	128
        .global         _Z6branchPi
        .type           _Z6branchPi,@function
        .size           _Z6branchPi,(.L_x_3 - _Z6branchPi)
        .other          _Z6branchPi,@"STO_CUDA_ENTRY STV_DEFAULT"
_Z6branchPi:
.text._Z6branchPi:
[----:B------:R-:W-:Y:S01]  /*0000*/  LDC R1, c[0x0][0x37c] ;  /* 0x0000df00ff017b82 */ /* 0x000fe20000000800 */
[----:B------:R-:W0:Y:S07]  /*0010*/  S2R R0, SR_TID.X ;  /* 0x0000000000007919 */ /* 0x000e2e0000002100 */
[----:B------:R-:W1:Y:S01]  /*0020*/  S2UR UR4, SR_CTAID.X ;  /* 0x00000000000479c3 */ /* 0x000e620000002500 */
[----:B------:R-:W-:Y:S01]  /*0030*/  BSSY.RECONVERGENT B0, `(.L_x_0) ;  /* 0x000000d000007945 */ /* 0x000fe20003800200 */
[----:B------:R-:W-:-:S02]  /*0040*/  IMAD.MOV.U32 R11, RZ, RZ, 0x5 ;  /* 0x00000005ff0b7424 */ /* 0x000fc400078e00ff */
[----:B------:R-:W-:-:S04]  /*0050*/  IMAD.MOV.U32 R13, RZ, RZ, 0x4 ;  /* 0x00000004ff0d7424 */ /* 0x000fc800078e00ff */
[----:B------:R-:W2:Y:S01]  /*0060*/  LDC.64 R4, c[0x0][0x380] ;  /* 0x0000e000ff047b82 */ /* 0x000ea20000000a00 */
[C---:B0-----:R-:W-:Y:S02]  /*0070*/  ISETP.GE.U32.AND P1, PT, R0.reuse, 0x6, PT ;  /* 0x000000060000780c */ /* 0x041fe40003f26070 */
[----:B-1----:R-:W-:Y:S01]  /*0080*/  VIMNMX.U32 R0, PT, PT, R0, UR4, PT ;  /* 0x0000000400007c48 */ /* 0x002fe2000bfe0000 */
[----:B------:R-:W0:Y:S03]  /*0090*/  LDCU.64 UR4, c[0x0][0x358] ;  /* 0x00006b00ff0477ac */ /* 0x000e260008000a00 */
[----:B------:R-:W-:-:S07]  /*00a0*/  ISETP.GE.U32.AND P0, PT, R0, 0x3, PT ;  /* 0x000000030000780c */ /* 0x000fce0003f06070 */
[----:B------:R-:W-:-:S06]  /*00b0*/  @P1 IMAD.MOV.U32 R9, RZ, RZ, 0x12 ;  /* 0x00000012ff091424 */ /* 0x000fcc00078e00ff */
[----:B------:R-:W-:Y:S05]  /*00c0*/  @!P0 BRA `(.L_x_1) ;  /* 0x00000000000c8947 */ /* 0x000fea0003800000 */
[----:B------:R-:W0:Y:S02]  /*00d0*/  LDC.64 R2, c[0x0][0x380] ;  /* 0x0000e000ff027b82 */ /* 0x000e240000000a00 */
[----:B0-----:R-:W3:Y:S04]  /*00e0*/  LDG.E R7, desc[UR4][R2.64+0x4] ;  /* 0x0000040402077981 */ /* 0x001ee8000c1e1900 */
[----:B---3--:R1:W-:Y:S02]  /*00f0*/  STG.E desc[UR4][R2.64], R7 ;  /* 0x0000000702007986 */ /* 0x0083e4000c101904 */
.L_x_1:
[----:B0-----:R-:W-:Y:S05]  /*0100*/  BSYNC.RECONVERGENT B0 ;  /* 0x0000000000007941 */ /* 0x001fea0003800200 */
.L_x_0:
[----:B--2---:R-:W-:Y:S04]  /*0110*/  @P1 STG.E desc[UR4][R4.64], R9 ;  /* 0x0000000904001986 */ /* 0x004fe8000c101904 */
[----:B------:R-:W-:Y:S04]  /*0120*/  @P1 STG.E desc[UR4][R4.64+0x28], R9 ;  /* 0x0000280904001986 */ /* 0x000fe8000c101904 */
[----:B------:R-:W-:Y:S04]  /*0130*/  @P1 STG.E desc[UR4][R4.64+0x2c], R9 ;  /* 0x00002c0904001986 */ /* 0x000fe8000c101904 */
[----:B------:R-:W-:Y:S04]  /*0140*/  STG.E desc[UR4][R4.64+0x4], R11 ;  /* 0x0000040b04007986 */ /* 0x000fe8000c101904 */
[----:B------:R-:W-:Y:S04]  /*0150*/  STG.E desc[UR4][R4.64+0x8], R11 ;  /* 0x0000080b04007986 */ /* 0x000fe8000c101904 */
[----:B------:R-:W-:Y:S04]  /*0160*/  STG.E desc[UR4][R4.64+0xc], R13 ;  /* 0x00000c0d04007986 */ /* 0x000fe8000c101904 */
[----:B------:R-:W-:Y:S04]  /*0170*/  STG.E desc[UR4][R4.64+0x10], R13 ;  /* 0x0000100d04007986 */ /* 0x000fe8000c101904 */
[----:B------:R-:W-:Y:S04]  /*0180*/  STG.E desc[UR4][R4.64+0x14], R13 ;  /* 0x0000140d04007986 */ /* 0x000fe8000c101904 */
[----:B------:R-:W-:Y:S04]  /*0190*/  STG.E desc[UR4][R4.64+0x18], R13 ;  /* 0x0000180d04007986 */ /* 0x000fe8000c101904 */
[----:B------:R-:W-:Y:S04]  /*01a0*/  STG.E desc[UR4][R4.64+0x1c], R13 ;  /* 0x00001c0d04007986 */ /* 0x000fe8000c101904 */
[----:B------:R-:W-:Y:S04]  /*01b0*/  STG.E desc[UR4][R4.64+0x20], R13 ;  /* 0x0000200d04007986 */ /* 0x000fe8000c101904 */
[----:B------:R-:W-:Y:S01]  /*01c0*/  STG.E desc[UR4][R4.64+0x24], R13 ;  /* 0x0000240d04007986 */ /* 0x000fe2000c101904 */
[----:B------:R-:W-:Y:S05]  /*01d0*/  EXIT ;  /* 0x000000000000794d */ /* 0x000fea0003800000 */
.L_x_2:
[----:B------:R-:W-:-:S00]  /*01e0*/  BRA `(.L_x_2) ;  /* 0xfffffffc00fc7947 */ /* 0x000fc0000383ffff */
[----:B------:R-:W-:-:S00]  /*01f0*/  NOP ;  /* 0x0000000000007918 */ /* 0x000fc00000000000 */
        /* <DEDUP_REMOVED lines=8> */
.L_x_3:


//--------------------- .nv.shared.reserved.0     --------------------------
	.section	.nv.shared.reserved.0,"aw",@nobits
	.weak		__nv_reservedSMEM_offset_0_alias
	.size		__nv_reservedSMEM_offset_0_alias, 0, 64
	.other		__nv_reservedSMEM_offset_0_alias,@"STO_CUDA_RESERVED_SHARED STV_DEFAULT"
__nv_reservedSMEM_offset_0_alias:
	.zero		0
	.zero		64


//--------------------- .nv.constant0._Z6branchPi --------------------------
	.section	.nv.constant0._Z6branchPi,"a",@progbits
	.sectionflags	@""
	.align	4
.nv.constant0._Z6branchPi:
	.zero		904


//--------------------- SYMBOLS --------------------------

	.type		.nv.reservedSmem.offset0,@object
	.size		.nv.reservedSmem.offset0,0x4
